//
// Generated by NVIDIA NVVM Compiler
//
// Compiler Build ID: CL-36424714
// Cuda compilation tools, release 13.0, V13.0.88
// Based on NVVM 20.0.0
//

.version 9.0
.target sm_100
.address_size 64

	// .globl	_Z13Convo2dKernelPfS_S_iii

.visible .entry _Z13Convo2dKernelPfS_S_iii(
	.param .u64 .ptr .align 1 _Z13Convo2dKernelPfS_S_iii_param_0,
	.param .u64 .ptr .align 1 _Z13Convo2dKernelPfS_S_iii_param_1,
	.param .u64 .ptr .align 1 _Z13Convo2dKernelPfS_S_iii_param_2,
	.param .u32 _Z13Convo2dKernelPfS_S_iii_param_3,
	.param .u32 _Z13Convo2dKernelPfS_S_iii_param_4,
	.param .u32 _Z13Convo2dKernelPfS_S_iii_param_5
)
{
	.reg .pred 	%p<88>;
	.reg .b32 	%r<119>;
	.reg .b32 	%f<90>;
	.reg .b64 	%rd<68>;

	ld.param.u64 	%rd6, [_Z13Convo2dKernelPfS_S_iii_param_0];
	ld.param.u64 	%rd7, [_Z13Convo2dKernelPfS_S_iii_param_1];
	ld.param.u64 	%rd5, [_Z13Convo2dKernelPfS_S_iii_param_2];
	ld.param.u32 	%r60, [_Z13Convo2dKernelPfS_S_iii_param_3];
	ld.param.u32 	%r61, [_Z13Convo2dKernelPfS_S_iii_param_4];
	ld.param.u32 	%r62, [_Z13Convo2dKernelPfS_S_iii_param_5];
	cvta.to.global.u64 	%rd1, %rd6;
	cvta.to.global.u64 	%rd2, %rd7;
	mov.u32 	%r63, %ctaid.x;
	mov.u32 	%r64, %ntid.x;
	mov.u32 	%r65, %tid.x;
	mad.lo.s32 	%r1, %r63, %r64, %r65;
	mov.u32 	%r66, %ctaid.y;
	mov.u32 	%r67, %ntid.y;
	mov.u32 	%r68, %tid.y;
	mad.lo.s32 	%r2, %r66, %r67, %r68;
	setp.lt.s32 	%p2, %r60, 0;
	mov.f32 	%f71, 0f00000000;
	@%p2 bra 	$L__BB0_40;
	shl.b32 	%r3, %r60, 1;
	sub.s32 	%r4, %r2, %r60;
	sub.s32 	%r5, %r1, %r60;
	or.b32  	%r6, %r3, 1;
	max.s32 	%r7, %r3, 0;
	and.b32  	%r8, %r7, 6;
	and.b32  	%r9, %r7, 2;
	and.b32  	%r10, %r7, 2147483640;
	neg.s32 	%r11, %r10;
	shl.b32 	%r70, %r60, 4;
	or.b32  	%r12, %r70, 8;
	mad.lo.s32 	%r13, %r60, 12, 6;
	shl.b32 	%r71, %r60, 3;
	or.b32  	%r14, %r71, 4;
	shl.b32 	%r72, %r60, 2;
	or.b32  	%r15, %r72, 2;
	mov.f32 	%f71, 0f00000000;
	mov.b32 	%r103, 0;
	cvt.s64.s32 	%rd55, %r5;
$L__BB0_2:
	setp.lt.s32 	%p3, %r3, 7;
	add.s32 	%r74, %r103, %r4;
	setp.gt.s32 	%p4, %r74, -1;
	setp.lt.s32 	%p5, %r74, %r62;
	and.pred  	%p1, %p4, %p5;
	mul.lo.s32 	%r17, %r103, %r6;
	mul.lo.s32 	%r18, %r74, %r61;
	mov.b32 	%r117, 0;
	@%p3 bra 	$L__BB0_21;
	mul.lo.s32 	%r77, %r6, %r103;
	mul.lo.s32 	%r114, %r77, 7;
	mul.lo.s32 	%r20, %r12, %r103;
	mul.lo.s32 	%r113, %r13, %r103;
	mul.lo.s32 	%r112, %r77, 5;
	mul.lo.s32 	%r111, %r14, %r103;
	mul.lo.s32 	%r110, %r77, 3;
	mul.lo.s32 	%r109, %r15, %r103;
	add.s32 	%r104, %r5, %r18;
	mov.b32 	%r108, 3;
	mov.b32 	%r106, 0;
	cvt.s64.s32 	%rd14, %r18;
	mov.u32 	%r105, %r5;
	mov.u32 	%r107, %r17;
	mov.u32 	%r115, %r11;
$L__BB0_4:
	.pragma "nounroll";
	setp.gt.s32 	%p6, %r105, -1;
	setp.lt.s32 	%p7, %r105, %r61;
	and.pred  	%p8, %p6, %p7;
	and.pred  	%p9, %p1, %p8;
	not.pred 	%p10, %p9;
	@%p10 bra 	$L__BB0_6;
	mul.wide.u32 	%rd8, %r106, 4;
	add.s64 	%rd9, %rd2, %rd8;
	ld.global.f32 	%f39, [%rd9];
	mul.wide.s32 	%rd10, %r104, 4;
	add.s64 	%rd11, %rd1, %rd10;
	ld.global.f32 	%f40, [%rd11];
	fma.rn.f32 	%f71, %f39, %f40, %f71;
$L__BB0_6:
	add.s32 	%r78, %r105, 1;
	setp.gt.s32 	%p11, %r78, -1;
	setp.lt.s32 	%p12, %r78, %r61;
	and.pred  	%p13, %p11, %p12;
	and.pred  	%p14, %p1, %p13;
	add.s32 	%r79, %r108, -3;
	cvt.s64.s32 	%rd13, %r79;
	add.s64 	%rd15, %rd13, %rd55;
	add.s64 	%rd16, %rd15, %rd14;
	shl.b64 	%rd17, %rd16, 2;
	add.s64 	%rd3, %rd1, %rd17;
	not.pred 	%p15, %p14;
	@%p15 bra 	$L__BB0_8;
	mul.wide.u32 	%rd18, %r107, 4;
	add.s64 	%rd19, %rd2, %rd18;
	ld.global.f32 	%f41, [%rd19];
	ld.global.f32 	%f42, [%rd3+4];
	fma.rn.f32 	%f71, %f41, %f42, %f71;
$L__BB0_8:
	add.s32 	%r80, %r105, 2;
	setp.gt.s32 	%p16, %r80, -1;
	setp.lt.s32 	%p17, %r80, %r61;
	and.pred  	%p18, %p16, %p17;
	and.pred  	%p19, %p1, %p18;
	not.pred 	%p20, %p19;
	@%p20 bra 	$L__BB0_10;
	mul.wide.u32 	%rd20, %r109, 4;
	add.s64 	%rd21, %rd2, %rd20;
	ld.global.f32 	%f43, [%rd21];
	ld.global.f32 	%f44, [%rd3+8];
	fma.rn.f32 	%f71, %f43, %f44, %f71;
$L__BB0_10:
	add.s32 	%r81, %r105, 3;
	setp.gt.s32 	%p21, %r81, -1;
	setp.lt.s32 	%p22, %r81, %r61;
	and.pred  	%p23, %p21, %p22;
	and.pred  	%p24, %p1, %p23;
	not.pred 	%p25, %p24;
	@%p25 bra 	$L__BB0_12;
	mul.wide.u32 	%rd22, %r110, 4;
	add.s64 	%rd23, %rd2, %rd22;
	ld.global.f32 	%f45, [%rd23];
	ld.global.f32 	%f46, [%rd3+12];
	fma.rn.f32 	%f71, %f45, %f46, %f71;
$L__BB0_12:
	add.s32 	%r82, %r105, 4;
	setp.gt.s32 	%p26, %r82, -1;
	setp.lt.s32 	%p27, %r82, %r61;
	and.pred  	%p28, %p26, %p27;
	and.pred  	%p29, %p1, %p28;
	not.pred 	%p30, %p29;
	@%p30 bra 	$L__BB0_14;
	mul.wide.u32 	%rd24, %r111, 4;
	add.s64 	%rd25, %rd2, %rd24;
	ld.global.f32 	%f47, [%rd25];
	ld.global.f32 	%f48, [%rd3+16];
	fma.rn.f32 	%f71, %f47, %f48, %f71;
$L__BB0_14:
	add.s32 	%r83, %r105, 5;
	setp.gt.s32 	%p31, %r83, -1;
	setp.lt.s32 	%p32, %r83, %r61;
	and.pred  	%p33, %p31, %p32;
	and.pred  	%p34, %p1, %p33;
	not.pred 	%p35, %p34;
	@%p35 bra 	$L__BB0_16;
	mul.wide.u32 	%rd26, %r112, 4;
	add.s64 	%rd27, %rd2, %rd26;
	ld.global.f32 	%f49, [%rd27];
	ld.global.f32 	%f50, [%rd3+20];
	fma.rn.f32 	%f71, %f49, %f50, %f71;
$L__BB0_16:
	add.s32 	%r84, %r105, 6;
	setp.gt.s32 	%p36, %r84, -1;
	setp.lt.s32 	%p37, %r84, %r61;
	and.pred  	%p38, %p36, %p37;
	and.pred  	%p39, %p1, %p38;
	not.pred 	%p40, %p39;
	@%p40 bra 	$L__BB0_18;
	mul.wide.u32 	%rd28, %r113, 4;
	add.s64 	%rd29, %rd2, %rd28;
	ld.global.f32 	%f51, [%rd29];
	ld.global.f32 	%f52, [%rd3+24];
	fma.rn.f32 	%f71, %f51, %f52, %f71;
$L__BB0_18:
	add.s32 	%r85, %r105, 7;
	setp.gt.s32 	%p41, %r85, -1;
	setp.lt.s32 	%p42, %r85, %r61;
	and.pred  	%p43, %p41, %p42;
	and.pred  	%p44, %p1, %p43;
	not.pred 	%p45, %p44;
	@%p45 bra 	$L__BB0_20;
	mul.wide.u32 	%rd30, %r114, 4;
	add.s64 	%rd31, %rd2, %rd30;
	ld.global.f32 	%f53, [%rd31];
	ld.global.f32 	%f54, [%rd3+28];
	fma.rn.f32 	%f71, %f53, %f54, %f71;
$L__BB0_20:
	add.s32 	%r115, %r115, 8;
	add.s32 	%r114, %r114, %r20;
	add.s32 	%r113, %r113, %r20;
	add.s32 	%r112, %r112, %r20;
	add.s32 	%r111, %r111, %r20;
	add.s32 	%r110, %r110, %r20;
	add.s32 	%r109, %r109, %r20;
	add.s32 	%r108, %r108, 8;
	add.s32 	%r107, %r107, %r20;
	add.s32 	%r106, %r106, %r20;
	add.s32 	%r105, %r105, 8;
	add.s32 	%r104, %r104, 8;
	setp.ne.s32 	%p46, %r115, 0;
	mov.u32 	%r117, %r10;
	@%p46 bra 	$L__BB0_4;
$L__BB0_21:
	setp.lt.u32 	%p47, %r8, 3;
	@%p47 bra 	$L__BB0_31;
	add.s32 	%r52, %r117, %r5;
	setp.gt.s32 	%p48, %r52, -1;
	setp.lt.s32 	%p49, %r52, %r61;
	and.pred  	%p50, %p48, %p49;
	and.pred  	%p52, %p1, %p50;
	not.pred 	%p53, %p52;
	@%p53 bra 	$L__BB0_24;
	mul.lo.s32 	%r86, %r17, %r117;
	mul.wide.u32 	%rd32, %r86, 4;
	add.s64 	%rd33, %rd2, %rd32;
	ld.global.f32 	%f55, [%rd33];
	add.s32 	%r87, %r52, %r18;
	mul.wide.s32 	%rd34, %r87, 4;
	add.s64 	%rd35, %rd1, %rd34;
	ld.global.f32 	%f56, [%rd35];
	fma.rn.f32 	%f71, %f55, %f56, %f71;
$L__BB0_24:
	add.s32 	%r88, %r52, 1;
	setp.gt.s32 	%p54, %r88, -1;
	setp.lt.s32 	%p55, %r88, %r61;
	and.pred  	%p56, %p54, %p55;
	and.pred  	%p57, %p1, %p56;
	cvt.u64.u32 	%rd37, %r117;
	cvt.s64.s32 	%rd38, %r18;
	add.s64 	%rd39, %rd37, %rd55;
	add.s64 	%rd40, %rd39, %rd38;
	shl.b64 	%rd41, %rd40, 2;
	add.s64 	%rd4, %rd1, %rd41;
	not.pred 	%p58, %p57;
	@%p58 bra 	$L__BB0_26;
	mad.lo.s32 	%r89, %r17, %r117, %r17;
	mul.wide.u32 	%rd42, %r89, 4;
	add.s64 	%rd43, %rd2, %rd42;
	ld.global.f32 	%f57, [%rd43];
	ld.global.f32 	%f58, [%rd4+4];
	fma.rn.f32 	%f71, %f57, %f58, %f71;
$L__BB0_26:
	add.s32 	%r90, %r52, 2;
	setp.gt.s32 	%p59, %r90, -1;
	setp.lt.s32 	%p60, %r90, %r61;
	and.pred  	%p61, %p59, %p60;
	and.pred  	%p62, %p1, %p61;
	not.pred 	%p63, %p62;
	@%p63 bra 	$L__BB0_28;
	add.s32 	%r91, %r117, 2;
	mul.lo.s32 	%r92, %r17, %r91;
	mul.wide.u32 	%rd44, %r92, 4;
	add.s64 	%rd45, %rd2, %rd44;
	ld.global.f32 	%f59, [%rd45];
	ld.global.f32 	%f60, [%rd4+8];
	fma.rn.f32 	%f71, %f59, %f60, %f71;
$L__BB0_28:
	add.s32 	%r93, %r52, 3;
	setp.gt.s32 	%p64, %r93, -1;
	setp.lt.s32 	%p65, %r93, %r61;
	and.pred  	%p66, %p64, %p65;
	and.pred  	%p67, %p1, %p66;
	not.pred 	%p68, %p67;
	@%p68 bra 	$L__BB0_30;
	add.s32 	%r94, %r117, 3;
	mul.lo.s32 	%r95, %r17, %r94;
	mul.wide.u32 	%rd46, %r95, 4;
	add.s64 	%rd47, %rd2, %rd46;
	ld.global.f32 	%f61, [%rd47];
	ld.global.f32 	%f62, [%rd4+12];
	fma.rn.f32 	%f71, %f61, %f62, %f71;
$L__BB0_30:
	add.s32 	%r117, %r117, 4;
$L__BB0_31:
	setp.eq.s32 	%p69, %r9, 0;
	@%p69 bra 	$L__BB0_37;
	add.s32 	%r55, %r117, %r5;
	setp.gt.s32 	%p70, %r55, -1;
	setp.lt.s32 	%p71, %r55, %r61;
	and.pred  	%p72, %p70, %p71;
	and.pred  	%p74, %p1, %p72;
	not.pred 	%p75, %p74;
	@%p75 bra 	$L__BB0_34;
	mul.lo.s32 	%r96, %r17, %r117;
	mul.wide.u32 	%rd48, %r96, 4;
	add.s64 	%rd49, %rd2, %rd48;
	ld.global.f32 	%f63, [%rd49];
	add.s32 	%r97, %r55, %r18;
	mul.wide.s32 	%rd50, %r97, 4;
	add.s64 	%rd51, %rd1, %rd50;
	ld.global.f32 	%f64, [%rd51];
	fma.rn.f32 	%f71, %f63, %f64, %f71;
$L__BB0_34:
	add.s32 	%r98, %r55, 1;
	setp.gt.s32 	%p76, %r98, -1;
	setp.lt.s32 	%p77, %r98, %r61;
	and.pred  	%p78, %p76, %p77;
	and.pred  	%p79, %p1, %p78;
	not.pred 	%p80, %p79;
	@%p80 bra 	$L__BB0_36;
	mad.lo.s32 	%r99, %r17, %r117, %r17;
	mul.wide.u32 	%rd52, %r99, 4;
	add.s64 	%rd53, %rd2, %rd52;
	ld.global.f32 	%f65, [%rd53];
	cvt.s64.s32 	%rd54, %r18;
	cvt.s64.s32 	%rd56, %r117;
	add.s64 	%rd57, %rd56, %rd55;
	add.s64 	%rd58, %rd57, %rd54;
	shl.b64 	%rd59, %rd58, 2;
	add.s64 	%rd60, %rd1, %rd59;
	ld.global.f32 	%f66, [%rd60+4];
	fma.rn.f32 	%f71, %f65, %f66, %f71;
$L__BB0_36:
	add.s32 	%r117, %r117, 2;
$L__BB0_37:
	add.s32 	%r58, %r117, %r5;
	setp.gt.s32 	%p81, %r58, -1;
	setp.lt.s32 	%p82, %r58, %r61;
	and.pred  	%p83, %p81, %p82;
	and.pred  	%p85, %p1, %p83;
	not.pred 	%p86, %p85;
	@%p86 bra 	$L__BB0_39;
	mul.lo.s32 	%r100, %r17, %r117;
	mul.wide.u32 	%rd61, %r100, 4;
	add.s64 	%rd62, %rd2, %rd61;
	ld.global.f32 	%f67, [%rd62];
	add.s32 	%r101, %r58, %r18;
	mul.wide.s32 	%rd63, %r101, 4;
	add.s64 	%rd64, %rd1, %rd63;
	ld.global.f32 	%f68, [%rd64];
	fma.rn.f32 	%f71, %f67, %f68, %f71;
$L__BB0_39:
	add.s32 	%r59, %r103, 1;
	setp.ne.s32 	%p87, %r103, %r7;
	mov.u32 	%r103, %r59;
	@%p87 bra 	$L__BB0_2;
$L__BB0_40:
	cvta.to.global.u64 	%rd65, %rd5;
	mad.lo.s32 	%r102, %r61, %r2, %r1;
	mul.wide.s32 	%rd66, %r102, 4;
	add.s64 	%rd67, %rd65, %rd66;
	st.global.f32 	[%rd67], %f71;
	ret;

}


// ===== COMPILED SASS (sm_100) =====

	.target	sm_100

	.elftype	@"ET_EXEC"


//--------------------- .note.nv.tkinfo           --------------------------
	.section	.note.nv.tkinfo,"",@"SHT_NOTE"
	.sectionflags	@"SHF_NOTE_NV_TKINFO"
	.tkinfo
        /*0018*/ 	.word	0x00000002
        /*0030*/ 	.string	""
        /*0030*/ 	.string	"ptxas"
        /*0030*/ 	.string	"Cuda compilation tools, release 13.0, V13.0.88"
        /*0030*/ 	.string	"Build cuda_13.0.r13.0/compiler.36424714_0"
        /*0030*/ 	.string	"-arch sm_100 -m 64 "



//--------------------- .note.nv.cuinfo           --------------------------
	.section	.note.nv.cuinfo,"",@"SHT_NOTE"
	.sectionflags	@"SHF_NOTE_NV_CUINFO"
        /*0018*/ 	.short	0x0002
        /*001a*/ 	.short	0x0064
        /*001c*/ 	.short	0x0082
	.zero		2


//--------------------- .nv.info                  --------------------------
	.section	.nv.info,"",@"SHT_CUDA_INFO"
	.align	4


	//----- nvinfo : EIATTR_REGCOUNT
	.align		4
        /*0000*/ 	.byte	0x04, 0x2f
        /*0002*/ 	.short	(.L_1 - .L_0)
	.align		4
.L_0:
        /*0004*/ 	.word	index@(_Z13Convo2dKernelPfS_S_iii)
        /*0008*/ 	.word	0x00000020


	//----- nvinfo : EIATTR_FRAME_SIZE
	.align		4
.L_1:
        /*000c*/ 	.byte	0x04, 0x11
        /*000e*/ 	.short	(.L_3 - .L_2)
	.align		4
.L_2:
        /*0010*/ 	.word	index@(_Z13Convo2dKernelPfS_S_iii)
        /*0014*/ 	.word	0x00000000


	//----- nvinfo : EIATTR_MIN_STACK_SIZE
	.align		4
.L_3:
        /*0018*/ 	.byte	0x04, 0x12
        /*001a*/ 	.short	(.L_5 - .L_4)
	.align		4
.L_4:
        /*001c*/ 	.word	index@(_Z13Convo2dKernelPfS_S_iii)
        /*0020*/ 	.word	0x00000000
.L_5:


//--------------------- .nv.compat                --------------------------
	.section	.nv.compat,"",@"SHT_CUDA_COMPAT_INFO"
	.align	4
        /*0000*/ 	.byte	0x02, 0x09, 0x00, 0x00, 0x02, 0x02, 0x01, 0x00, 0x02, 0x05, 0x05, 0x00, 0x03, 0x07, 0x01, 0x01
        /*0010*/ 	.byte	0x02, 0x03, 0x00, 0x00, 0x02, 0x06, 0x01, 0x00, 0x04, 0x0b, 0x08, 0x00, 0x09, 0x00, 0x00, 0x00
        /*0020*/ 	.byte	0x00, 0x00, 0x00, 0x00


//--------------------- .nv.info._Z13Convo2dKernelPfS_S_iii --------------------------
	.section	.nv.info._Z13Convo2dKernelPfS_S_iii,"",@"SHT_CUDA_INFO"
	.sectionflags	@""
	.align	4


	//----- nvinfo : EIATTR_CUDA_API_VERSION
	.align		4
        /*0000*/ 	.byte	0x04, 0x37
        /*0002*/ 	.short	(.L_7 - .L_6)
.L_6:
        /*0004*/ 	.word	0x00000082


	//----- nvinfo : EIATTR_KPARAM_INFO
	.align		4
.L_7:
        /*0008*/ 	.byte	0x04, 0x17
        /*000a*/ 	.short	(.L_9 - .L_8)
.L_8:
        /*000c*/ 	.word	0x00000000
        /*0010*/ 	.short	0x0005
        /*0012*/ 	.short	0x0020
        /*0014*/ 	.byte	0x00, 0xf0, 0x11, 0x00


	//----- nvinfo : EIATTR_KPARAM_INFO
	.align		4
.L_9:
        /*0018*/ 	.byte	0x04, 0x17
        /*001a*/ 	.short	(.L_11 - .L_10)
.L_10:
        /*001c*/ 	.word	0x00000000
        /*0020*/ 	.short	0x0004
        /*0022*/ 	.short	0x001c
        /*0024*/ 	.byte	0x00, 0xf0, 0x11, 0x00


	//----- nvinfo : EIATTR_KPARAM_INFO
	.align		4
.L_11:
        /*0028*/ 	.byte	0x04, 0x17
        /*002a*/ 	.short	(.L_13 - .L_12)
.L_12:
        /*002c*/ 	.word	0x00000000
        /*0030*/ 	.short	0x0003
        /*0032*/ 	.short	0x0018
        /*0034*/ 	.byte	0x00, 0xf0, 0x11, 0x00


	//----- nvinfo : EIATTR_KPARAM_INFO
	.align		4
.L_13:
        /*0038*/ 	.byte	0x04, 0x17
        /*003a*/ 	.short	(.L_15 - .L_14)
.L_14:
        /*003c*/ 	.word	0x00000000
        /*0040*/ 	.short	0x0002
        /*0042*/ 	.short	0x0010
        /*0044*/ 	.byte	0x00, 0xf5, 0x21, 0x00


	//----- nvinfo : EIATTR_KPARAM_INFO
	.align		4
.L_15:
        /*0048*/ 	.byte	0x04, 0x17
        /*004a*/ 	.short	(.L_17 - .L_16)
.L_16:
        /*004c*/ 	.word	0x00000000
        /*0050*/ 	.short	0x0001
        /*0052*/ 	.short	0x0008
        /*0054*/ 	.byte	0x00, 0xf5, 0x21, 0x00


	//----- nvinfo : EIATTR_KPARAM_INFO
	.align		4
.L_17:
        /*0058*/ 	.byte	0x04, 0x17
        /*005a*/ 	.short	(.L_19 - .L_18)
.L_18:
        /*005c*/ 	.word	0x00000000
        /*0060*/ 	.short	0x0000
        /*0062*/ 	.short	0x0000
        /*0064*/ 	.byte	0x00, 0xf5, 0x21, 0x00


	//----- nvinfo : EIATTR_SPARSE_MMA_MASK
	.align		4
.L_19:
        /*0068*/ 	.byte	0x03, 0x50
        /*006a*/ 	.short	0x0000


	//----- nvinfo : EIATTR_MAXREG_COUNT
	.align		4
        /*006c*/ 	.byte	0x03, 0x1b
        /*006e*/ 	.short	0x00ff


	//----- nvinfo : EIATTR_MERCURY_ISA_VERSION
	.align		4
        /*0070*/ 	.byte	0x03, 0x5f
        /*0072*/ 	.short	0x0101


	//----- nvinfo : EIATTR_VRC_CTA_INIT_COUNT
	.align		4
        /*0074*/ 	.byte	0x02, 0x4a
	.zero		1
	.zero		1


	//----- nvinfo : EIATTR_EXIT_INSTR_OFFSETS
	.align		4
        /*0078*/ 	.byte	0x04, 0x1c
        /*007a*/ 	.short	(.L_21 - .L_20)


	//   ....[0]....
.L_20:
        /*007c*/ 	.word	0x00001190


	//----- nvinfo : EIATTR_CRS_STACK_SIZE
	.align		4
.L_21:
        /*0080*/ 	.byte	0x04, 0x1e
        /*0082*/ 	.short	(.L_23 - .L_22)
.L_22:
        /*0084*/ 	.word	0x00000000


	//----- nvinfo : EIATTR_CBANK_PARAM_SIZE
	.align		4
.L_23:
        /*0088*/ 	.byte	0x03, 0x19
        /*008a*/ 	.short	0x0024


	//----- nvinfo : EIATTR_PARAM_CBANK
	.align		4
        /*008c*/ 	.byte	0x04, 0x0a
        /*008e*/ 	.short	(.L_25 - .L_24)
	.align		4
.L_24:
        /*0090*/ 	.word	index@(.nv.constant0._Z13Convo2dKernelPfS_S_iii)
        /*0094*/ 	.short	0x0380
        /*0096*/ 	.short	0x0024


	//----- nvinfo : EIATTR_SW_WAR
	.align		4
.L_25:
        /*0098*/ 	.byte	0x04, 0x36
        /*009a*/ 	.short	(.L_27 - .L_26)
.L_26:
        /*009c*/ 	.word	0x00000008
.L_27:


//--------------------- .nv.callgraph             --------------------------
	.section	.nv.callgraph,"",@"SHT_CUDA_CALLGRAPH"
	.align	4
	.sectionentsize	8
	.align		4
        /*0000*/ 	.word	0x00000000
	.align		4
        /*0004*/ 	.word	0xffffffff
	.align		4
        /*0008*/ 	.word	0x00000000
	.align		4
        /*000c*/ 	.word	0xfffffffe
	.align		4
        /*0010*/ 	.word	0x00000000
	.align		4
        /*0014*/ 	.word	0xfffffffd
	.align		4
        /*0018*/ 	.word	0x00000000
	.align		4
        /*001c*/ 	.word	0xfffffffc


//--------------------- .text._Z13Convo2dKernelPfS_S_iii --------------------------
	.section	.text._Z13Convo2dKernelPfS_S_iii,"ax",@progbits
	.align	128
        .global         _Z13Convo2dKernelPfS_S_iii
        .type           _Z13Convo2dKernelPfS_S_iii,@function
        .size           _Z13Convo2dKernelPfS_S_iii,(.L_x_9 - _Z13Convo2dKernelPfS_S_iii)
        .other          _Z13Convo2dKernelPfS_S_iii,@"STO_CUDA_ENTRY STV_DEFAULT"
_Z13Convo2dKernelPfS_S_iii:
.text._Z13Convo2dKernelPfS_S_iii:
[----:B------:R-:W-:Y:S01]  /*0000*/  LDC R1, c[0x0][0x37c] ;  /* 0x0000df00ff017b82 */ /* 0x000fe20000000800 */
[----:B------:R-:W0:Y:S01]  /*0010*/  S2R R3, SR_TID.X ;  /* 0x0000000000037919 */ /* 0x000e220000002100 */
[----:B------:R-:W1:Y:S06]  /*0020*/  LDCU UR6, c[0x0][0x398] ;  /* 0x00007300ff0677ac */ /* 0x000e6c0008000800 */
[----:B------:R-:W0:Y:S01]  /*0030*/  S2UR UR4, SR_CTAID.X ;  /* 0x00000000000479c3 */ /* 0x000e220000002500 */
[----:B------:R-:W2:Y:S01]  /*0040*/  S2R R5, SR_TID.Y ;  /* 0x0000000000057919 */ /* 0x000ea20000002200 */
[----:B------:R-:W3:Y:S06]  /*0050*/  LDCU.64 UR16, c[0x0][0x358] ;  /* 0x00006b00ff1077ac */ /* 0x000eec0008000a00 */
[----:B------:R-:W0:Y:S08]  /*0060*/  LDC R2, c[0x0][0x360] ;  /* 0x0000d800ff027b82 */ /* 0x000e300000000800 */
[----:B------:R-:W2:Y:S01]  /*0070*/  S2UR UR5, SR_CTAID.Y ;  /* 0x00000000000579c3 */ /* 0x000ea20000002600 */
[----:B-1----:R-:W-:-:S07]  /*0080*/  UISETP.GE.AND UP0, UPT, UR6, URZ, UPT ;  /* 0x000000ff0600728c */ /* 0x002fce000bf06270 */
[----:B------:R-:W2:Y:S01]  /*0090*/  LDC R0, c[0x0][0x364] ;  /* 0x0000d900ff007b82 */ /* 0x000ea20000000800 */
[----:B0-----:R-:W-:Y:S02]  /*00a0*/  IMAD R2, R2, UR4, R3 ;  /* 0x0000000402027c24 */ /* 0x001fe4000f8e0203 */
[----:B--2---:R-:W-:Y:S02]  /*00b0*/  IMAD R3, R0, UR5, R5 ;  /* 0x0000000500037c24 */ /* 0x004fe4000f8e0205 */
[----:B------:R-:W-:Y:S01]  /*00c0*/  IMAD.MOV.U32 R0, RZ, RZ, RZ ;  /* 0x000000ffff007224 */ /* 0x000fe200078e00ff */
[----:B---3--:R-:W-:Y:S06]  /*00d0*/  BRA.U !UP0, `(.L_x_0) ;  /* 0x0000001108187547 */ /* 0x008fec000b800000 */
[----:B------:R-:W-:Y:S02]  /*00e0*/  USHF.L.U32 UR4, UR6, 0x1, URZ ;  /* 0x0000000106047899 */ /* 0x000fe400080006ff */
[----:B------:R-:W-:Y:S02]  /*00f0*/  VIADD R4, R2, -UR6 ;  /* 0x8000000602047c36 */ /* 0x000fe40008000000 */
[----:B------:R-:W-:Y:S01]  /*0100*/  IMAD.MOV.U32 R0, RZ, RZ, RZ ;  /* 0x000000ffff007224 */ /* 0x000fe200078e00ff */
[----:B------:R-:W-:Y:S02]  /*0110*/  UISETP.LT.AND UP0, UPT, URZ, UR4, UPT ;  /* 0x00000004ff00728c */ /* 0x000fe4000bf01270 */
[----:B------:R-:W-:Y:S02]  /*0120*/  SHF.R.S32.HI R5, RZ, 0x1f, R4 ;  /* 0x0000001fff057819 */ /* 0x000fe40000011404 */
[----:B------:R-:W-:-:S04]  /*0130*/  USEL UR4, URZ, UR4, !UP0 ;  /* 0x00000004ff047287 */ /* 0x000fc8000c000000 */
[----:B------:R-:W-:-:S04]  /*0140*/  ULOP3.LUT UR4, UR4, 0x6, URZ, 0xc0, !UPT ;  /* 0x0000000604047892 */ /* 0x000fc8000f8ec0ff */
[----:B------:R-:W-:-:S03]  /*0150*/  UISETP.GE.U32.AND UP0, UPT, UR4, 0x3, UPT ;  /* 0x000000030400788c */ /* 0x000fc6000bf06070 */
[----:B------:R-:W-:-:S08]  /*0160*/  UMOV UR4, URZ ;  /* 0x000000ff00047c82 */ /* 0x000fd00008000000 */
.L_x_7:
[----:B------:R-:W0:Y:S01]  /*0170*/  LDCU UR6, c[0x0][0x398] ;  /* 0x00007300ff0677ac */ /* 0x000e220008000800 */
[----:B------:R-:W-:Y:S01]  /*0180*/  IMAD.MOV.U32 R21, RZ, RZ, RZ ;  /* 0x000000ffff157224 */ /* 0x000fe200078e00ff */
[----:B------:R-:W1:Y:S01]  /*0190*/  LDCU UR7, c[0x0][0x3a0] ;  /* 0x00007400ff0777ac */ /* 0x000e620008000800 */
[----:B------:R-:W2:Y:S01]  /*01a0*/  LDCU UR5, c[0x0][0x39c] ;  /* 0x00007380ff0577ac */ /* 0x000ea20008000800 */
[----:B0-----:R-:W-:Y:S01]  /*01b0*/  IADD3 R7, PT, PT, R3, -UR6, RZ ;  /* 0x8000000603077c10 */ /* 0x001fe2000fffe0ff */
[----:B------:R-:W-:-:S04]  /*01c0*/  USHF.L.U32 UR8, UR6, 0x1, URZ ;  /* 0x0000000106087899 */ /* 0x000fc800080006ff */
[----:B------:R-:W-:Y:S01]  /*01d0*/  UISETP.GE.AND UP1, UPT, UR8, 0x7, UPT ;  /* 0x000000070800788c */ /* 0x000fe2000bf26270 */
[----:B------:R-:W-:Y:S01]  /*01e0*/  VIADD R7, R7, UR4 ;  /* 0x0000000407077c36 */ /* 0x000fe20008000000 */
[----:B------:R-:W-:-:S04]  /*01f0*/  UIADD3 UR9, UPT, UPT, UR8, 0x1, URZ ;  /* 0x0000000108097890 */ /* 0x000fc8000fffe0ff */
[----:B-1----:R-:W-:Y:S01]  /*0200*/  ISETP.GE.AND P0, PT, R7, UR7, PT ;  /* 0x0000000707007c0c */ /* 0x002fe2000bf06270 */
[----:B------:R-:W-:-:S03]  /*0210*/  UIMAD UR7, UR9, UR4, URZ ;  /* 0x00000004090772a4 */ /* 0x000fc6000f8e02ff */
[C---:B------:R-:W-:Y:S01]  /*0220*/  ISETP.GT.AND P0, PT, R7.reuse, -0x1, !P0 ;  /* 0xffffffff0700780c */ /* 0x040fe20004704270 */
[----:B--2---:R-:W-:Y:S01]  /*0230*/  IMAD R7, R7, UR5, RZ ;  /* 0x0000000507077c24 */ /* 0x004fe2000f8e02ff */
[----:B------:R-:W-:Y:S11]  /*0240*/  BRA.U !UP1, `(.L_x_1) ;  /* 0x0000000909047547 */ /* 0x000ff6000b800000 */
[----:B------:R-:W-:Y:S01]  /*0250*/  UISETP.LT.AND UP1, UPT, URZ, UR8, UPT ;  /* 0x00000008ff00728c */ /* 0x000fe2000bf21270 */
[----:B------:R-:W-:Y:S01]  /*0260*/  HFMA2 R10, -RZ, RZ, 0, 0 ;  /* 0x00000000ff0a7431 */ /* 0x000fe200000001ff */
[----:B------:R-:W-:Y:S01]  /*0270*/  UMOV UR14, 0xc ;  /* 0x0000000c000e7882 */ /* 0x000fe20000000000 */
[----:B------:R-:W-:Y:S01]  /*0280*/  ULEA UR13, UR6, 0x2, 0x2 ;  /* 0x00000002060d7891 */ /* 0x000fe2000f8e10ff */
[--C-:B------:R-:W-:Y:S01]  /*0290*/  IMAD.IADD R9, R4, 0x1, R7.reuse ;  /* 0x0000000104097824 */ /* 0x100fe200078e0207 */
[----:B------:R-:W-:Y:S01]  /*02a0*/  USEL UR5, URZ, UR8, !UP1 ;  /* 0x00000008ff057287 */ /* 0x000fe2000c800000 */
[----:B------:R-:W-:Y:S01]  /*02b0*/  SHF.R.S32.HI R8, RZ, 0x1f, R7 ;  /* 0x0000001fff087819 */ /* 0x000fe20000011407 */
[----:B------:R-:W-:Y:S01]  /*02c0*/  UIMAD UR14, UR6, UR14, 0x6 ;  /* 0x00000006060e74a4 */ /* 0x000fe2000f8e020e */
[----:B------:R-:W-:Y:S01]  /*02d0*/  IMAD.MOV.U32 R20, RZ, RZ, R4 ;  /* 0x000000ffff147224 */ /* 0x000fe200078e0004 */
[----:B------:R-:W-:Y:S02]  /*02e0*/  ULEA UR12, UR6, 0x4, 0x3 ;  /* 0x00000004060c7891 */ /* 0x000fe4000f8e18ff */
[----:B------:R-:W-:-:S02]  /*02f0*/  UIMAD UR15, UR9, UR4, URZ ;  /* 0x00000004090f72a4 */ /* 0x000fc4000f8e02ff */
[----:B------:R-:W-:Y:S02]  /*0300*/  UIMAD UR18, UR7, 0x7, URZ ;  /* 0x00000007071278a4 */ /* 0x000fe4000f8e02ff */
[----:B------:R-:W-:Y:S02]  /*0310*/  UIMAD UR19, UR7, 0x5, URZ ;  /* 0x00000005071378a4 */ /* 0x000fe4000f8e02ff */
[----:B------:R-:W-:Y:S01]  /*0320*/  ULOP3.LUT UR9, UR5, 0x7ffffff8, URZ, 0xc0, !UPT ;  /* 0x7ffffff805097892 */ /* 0x000fe2000f8ec0ff */
[----:B------:R-:W-:Y:S01]  /*0330*/  IMAD.U32 R6, RZ, RZ, UR15 ;  /* 0x0000000fff067e24 */ /* 0x000fe2000f8e00ff */
[----:B------:R-:W-:Y:S01]  /*0340*/  UIMAD UR7, UR7, 0x3, URZ ;  /* 0x00000003070778a4 */ /* 0x000fe2000f8e02ff */
[----:B------:R-:W-:Y:S01]  /*0350*/  IMAD.U32 R11, RZ, RZ, UR18 ;  /* 0x00000012ff0b7e24 */ /* 0x000fe2000f8e00ff */
[----:B------:R-:W-:Y:S01]  /*0360*/  UIMAD UR8, UR13, UR4, URZ ;  /* 0x000000040d0872a4 */ /* 0x000fe2000f8e02ff */
[----:B------:R-:W-:Y:S01]  /*0370*/  IMAD.U32 R27, RZ, RZ, UR19 ;  /* 0x00000013ff1b7e24 */ /* 0x000fe2000f8e00ff */
[----:B------:R-:W-:-:S02]  /*0380*/  UIMAD UR5, UR14, UR4, URZ ;  /* 0x000000040e0572a4 */ /* 0x000fc4000f8e02ff */
[----:B------:R-:W-:Y:S01]  /*0390*/  ULEA UR10, UR6, 0x8, 0x4 ;  /* 0x00000008060a7891 */ /* 0x000fe2000f8e20ff */
[----:B------:R-:W-:Y:S01]  /*03a0*/  MOV R29, UR7 ;  /* 0x00000007001d7c02 */ /* 0x000fe20008000f00 */
[----:B------:R-:W-:Y:S01]  /*03b0*/  UIMAD UR6, UR12, UR4, URZ ;  /* 0x000000040c0672a4 */ /* 0x000fe2000f8e02ff */
[----:B------:R-:W-:Y:S01]  /*03c0*/  IMAD.U32 R25, RZ, RZ, UR8 ;  /* 0x00000008ff197e24 */ /* 0x000fe2000f8e00ff */
[----:B------:R-:W-:Y:S01]  /*03d0*/  MOV R21, UR5 ;  /* 0x0000000500157c02 */ /* 0x000fe20008000f00 */
[----:B------:R-:W0:Y:S03]  /*03e0*/  LDCU UR11, c[0x0][0x39c] ;  /* 0x00007380ff0b77ac */ /* 0x000e260008000800 */
[----:B------:R-:W-:Y:S01]  /*03f0*/  IMAD.U32 R23, RZ, RZ, UR6 ;  /* 0x00000006ff177e24 */ /* 0x000fe2000f8e00ff */
[----:B------:R-:W1:Y:S01]  /*0400*/  LDCU.64 UR20, c[0x0][0x380] ;  /* 0x00007000ff1477ac */ /* 0x000e620008000a00 */
[----:B------:R-:W-:-:S02]  /*0410*/  UIMAD UR10, UR10, UR4, URZ ;  /* 0x000000040a0a72a4 */ /* 0x000fc4000f8e02ff */
[----:B------:R-:W-:Y:S01]  /*0420*/  UIADD3 UR9, UPT, UPT, -UR9, URZ, URZ ;  /* 0x000000ff09097290 */ /* 0x000fe2000fffe1ff */
[----:B------:R-:W-:-:S11]  /*0430*/  UMOV UR6, 0x3 ;  /* 0x0000000300067882 */ /* 0x000fd60000000000 */
.L_x_2:
[----:B------:R-:W2:Y:S01]  /*0440*/  LDC.64 R12, c[0x0][0x380] ;  /* 0x0000e000ff0c7b82 */ /* 0x000ea20000000a00 */
[----:B0-----:R-:W-:Y:S02]  /*0450*/  UMOV UR5, UR11 ;  /* 0x0000000b00057c82 */ /* 0x001fe40008000000 */
[----:B------:R-:W-:-:S04]  /*0460*/  ISETP.GE.AND P4, PT, R20, UR5, PT ;  /* 0x0000000514007c0c */ /* 0x000fc8000bf86270 */
[----:B------:R-:W-:Y:S01]  /*0470*/  ISETP.GT.AND P4, PT, R20, -0x1, !P4 ;  /* 0xffffffff1400780c */ /* 0x000fe20006784270 */
[----:B------:R-:W0:Y:S03]  /*0480*/  LDC.64 R14, c[0x0][0x388] ;  /* 0x0000e200ff0e7b82 */ /* 0x000e260000000a00 */
[----:B------:R-:W-:-:S13]  /*0490*/  PLOP3.LUT P4, PT, P0, P4, PT, 0x80, 0x8 ;  /* 0x000000000008781c */ /* 0x000fda0000789070 */
[----:B--2---:R-:W-:-:S06]  /*04a0*/  @P4 IMAD.WIDE R12, R9, 0x4, R12 ;  /* 0x00000004090c4825 */ /* 0x004fcc00078e020c */
[----:B------:R-:W2:Y:S01]  /*04b0*/  @P4 LDG.E R12, desc[UR16][R12.64] ;  /* 0x000000100c0c4981 */ /* 0x000ea2000c1e1900 */
[----:B0-----:R-:W-:-:S05]  /*04c0*/  @P4 IMAD.WIDE.U32 R14, R10, 0x4, R14 ;  /* 0x000000040a0e4825 */ /* 0x001fca00078e000e */
[----:B------:R0:W2:Y:S01]  /*04d0*/  @P4 LDG.E R17, desc[UR16][R14.64] ;  /* 0x000000100e114981 */ /* 0x0000a2000c1e1900 */
[C---:B------:R-:W-:Y:S02]  /*04e0*/  VIADD R16, R20.reuse, 0x1 ;  /* 0x0000000114107836 */ /* 0x040fe40000000000 */
[----:B------:R-:W-:-:S03]  /*04f0*/  VIADD R18, R20, 0x2 ;  /* 0x0000000214127836 */ /* 0x000fc60000000000 */
[----:B------:R-:W-:Y:S02]  /*0500*/  ISETP.GE.AND P1, PT, R16, UR5, PT ;  /* 0x0000000510007c0c */ /* 0x000fe4000bf26270 */
[----:B------:R-:W-:Y:S02]  /*0510*/  ISETP.GE.AND P3, PT, R18, UR5, PT ;  /* 0x0000000512007c0c */ /* 0x000fe4000bf66270 */
[----:B------:R-:W-:Y:S02]  /*0520*/  ISETP.GT.AND P1, PT, R16, -0x1, !P1 ;  /* 0xffffffff1000780c */ /* 0x000fe40004f24270 */
[----:B------:R-:W-:Y:S02]  /*0530*/  ISETP.GT.AND P3, PT, R18, -0x1, !P3 ;  /* 0xffffffff1200780c */ /* 0x000fe40005f64270 */
[----:B------:R-:W-:Y:S02]  /*0540*/  PLOP3.LUT P1, PT, P0, P1, PT, 0x80, 0x8 ;  /* 0x000000000008781c */ /* 0x000fe40000723070 */
[----:B------:R-:W-:-:S02]  /*0550*/  PLOP3.LUT P3, PT, P0, P3, PT, 0x80, 0x8 ;  /* 0x000000000008781c */ /* 0x000fc40000767070 */
[----:B------:R-:W-:-:S04]  /*0560*/  IADD3 R16, PT, PT, R20, 0x3, RZ ;  /* 0x0000000314107810 */ /* 0x000fc80007ffe0ff */
[----:B------:R-:W-:-:S05]  /*0570*/  ISETP.GE.AND P2, PT, R16, UR5, PT ;  /* 0x0000000510007c0c */ /* 0x000fca000bf46270 */
[----:B------:R-:W3:Y:S01]  /*0580*/  @P1 LDC.64 R18, c[0x0][0x388] ;  /* 0x0000e200ff121b82 */ /* 0x000ee20000000a00 */
[----:B------:R-:W-:Y:S01]  /*0590*/  ISETP.GT.AND P2, PT, R16, -0x1, !P2 ;  /* 0xffffffff1000780c */ /* 0x000fe20005744270 */
[----:B------:R-:W-:-:S06]  /*05a0*/  UIADD3 UR7, UPT, UPT, UR6, -0x3, URZ ;  /* 0xfffffffd06077890 */ /* 0x000fcc000fffe0ff */
[----:B0-----:R-:W0:Y:S01]  /*05b0*/  @P3 LDC.64 R14, c[0x0][0x388] ;  /* 0x0000e200ff0e3b82 */ /* 0x001e220000000a00 */
[----:B------:R-:W-:Y:S01]  /*05c0*/  PLOP3.LUT P2, PT, P0, P2, PT, 0x80, 0x8 ;  /* 0x000000000008781c */ /* 0x000fe20000745070 */
[----:B------:R-:W-:Y:S01]  /*05d0*/  USHF.R.S32.HI UR8, URZ, 0x1f, UR7 ;  /* 0x0000001fff087899 */ /* 0x000fe20008011407 */
[----:B---3--:R-:W-:-:S06]  /*05e0*/  @P1 IMAD.WIDE.U32 R18, R6, 0x4, R18 ;  /* 0x0000000406121825 */ /* 0x008fcc00078e0012 */
[----:B------:R-:W3:Y:S01]  /*05f0*/  @P1 LDG.E R19, desc[UR16][R18.64] ;  /* 0x0000001012131981 */ /* 0x000ee2000c1e1900 */
[----:B0-----:R-:W-:-:S06]  /*0600*/  @P3 IMAD.WIDE.U32 R14, R25, 0x4, R14 ;  /* 0x00000004190e3825 */ /* 0x001fcc00078e000e */
[----:B------:R0:W4:Y:S01]  /*0610*/  @P3 LDG.E R15, desc[UR16][R14.64] ;  /* 0x000000100e0f3981 */ /* 0x000122000c1e1900 */
[----:B--2---:R-:W-:Y:S01]  /*0620*/  @P4 FFMA R0, R17, R12, R0 ;  /* 0x0000000c11004223 */ /* 0x004fe20000000000 */
[----:B------:R-:W-:Y:S01]  /*0630*/  IADD3 R13, P4, P5, R7, UR7, R4 ;  /* 0x00000007070d7c10 */ /* 0x000fe2000fd9e004 */
[----:B------:R-:W2:Y:S03]  /*0640*/  @P2 LDC.64 R16, c[0x0][0x388] ;  /* 0x0000e200ff102b82 */ /* 0x000ea60000000a00 */
[----:B------:R-:W-:Y:S02]  /*0650*/  IADD3.X R22, PT, PT, R8, UR8, R5, P4, P5 ;  /* 0x0000000808167c10 */ /* 0x000fe4000a7ea405 */
[----:B-1----:R-:W-:-:S04]  /*0660*/  LEA R12, P4, R13, UR20, 0x2 ;  /* 0x000000140d0c7c11 */ /* 0x002fc8000f8810ff */
[----:B------:R-:W-:-:S05]  /*0670*/  LEA.HI.X R13, R13, UR21, R22, 0x2, P4 ;  /* 0x000000150d0d7c11 */ /* 0x000fca000a0f1416 */
[----:B------:R-:W3:Y:S04]  /*0680*/  @P1 LDG.E R22, desc[UR16][R12.64+0x4] ;  /* 0x000004100c161981 */ /* 0x000ee8000c1e1900 */
[----:B------:R-:W4:Y:S04]  /*0690*/  @P3 LDG.E R24, desc[UR16][R12.64+0x8] ;  /* 0x000008100c183981 */ /* 0x000f28000c1e1900 */
[----:B------:R-:W5:Y:S01]  /*06a0*/  @P2 LDG.E R26, desc[UR16][R12.64+0xc] ;  /* 0x00000c100c1a2981 */ /* 0x000f62000c1e1900 */
[----:B--2---:R-:W-:-:S06]  /*06b0*/  @P2 IMAD.WIDE.U32 R16, R29, 0x4, R16 ;  /* 0x000000041d102825 */ /* 0x004fcc00078e0010 */
[----:B------:R-:W5:Y:S01]  /*06c0*/  @P2 LDG.E R17, desc[UR16][R16.64] ;  /* 0x0000001010112981 */ /* 0x000f62000c1e1900 */
[----:B------:R-:W-:-:S05]  /*06d0*/  VIADD R28, R20, 0x4 ;  /* 0x00000004141c7836 */ /* 0x000fca0000000000 */
[----:B------:R-:W-:-:S04]  /*06e0*/  ISETP.GE.AND P5, PT, R28, UR5, PT ;  /* 0x000000051c007c0c */ /* 0x000fc8000bfa6270 */
[----:B------:R-:W-:-:S04]  /*06f0*/  ISETP.GT.AND P5, PT, R28, -0x1, !P5 ;  /* 0xffffffff1c00780c */ /* 0x000fc80006fa4270 */
[----:B------:R-:W-:Y:S02]  /*0700*/  PLOP3.LUT P5, PT, P0, P5, PT, 0x80, 0x8 ;  /* 0x000000000008781c */ /* 0x000fe400007ab070 */
[C---:B0-----:R-:W-:Y:S01]  /*0710*/  IADD3 R14, PT, PT, R20.reuse, 0x6, RZ ;  /* 0x00000006140e7810 */ /* 0x041fe20007ffe0ff */
[----:B------:R-:W-:-:S03]  /*0720*/  VIADD R28, R20, 0x5 ;  /* 0x00000005141c7836 */ /* 0x000fc60000000000 */
[----:B------:R-:W-:Y:S02]  /*0730*/  ISETP.GE.AND P4, PT, R14, UR5, PT ;  /* 0x000000050e007c0c */ /* 0x000fe4000bf86270 */
[----:B------:R-:W-:Y:S02]  /*0740*/  ISETP.GE.AND P6, PT, R28, UR5, PT ;  /* 0x000000051c007c0c */ /* 0x000fe4000bfc6270 */
[----:B------:R-:W-:Y:S02]  /*0750*/  ISETP.GT.AND P4, PT, R14, -0x1, !P4 ;  /* 0xffffffff0e00780c */ /* 0x000fe40006784270 */
[----:B------:R-:W-:Y:S02]  /*0760*/  ISETP.GT.AND P6, PT, R28, -0x1, !P6 ;  /* 0xffffffff1c00780c */ /* 0x000fe400077c4270 */
[----:B------:R-:W-:Y:S01]  /*0770*/  PLOP3.LUT P4, PT, P0, P4, PT, 0x80, 0x8 ;  /* 0x000000000008781c */ /* 0x000fe20000789070 */
[----:B------:R-:W2:Y:S01]  /*0780*/  @P5 LDG.E R28, desc[UR16][R12.64+0x10] ;  /* 0x000010100c1c5981 */ /* 0x000ea2000c1e1900 */
[----:B------:R-:W-:Y:S01]  /*0790*/  PLOP3.LUT P6, PT, P0, P6, PT, 0x80, 0x8 ;  /* 0x000000000008781c */ /* 0x000fe200007cd070 */
[----:B---3--:R-:W-:-:S10]  /*07a0*/  @P1 FFMA R0, R19, R22, R0 ;  /* 0x0000001613001223 */ /* 0x008fd40000000000 */
[----:B------:R-:W0:Y:S01]  /*07b0*/  @P4 LDC.64 R18, c[0x0][0x388] ;  /* 0x0000e200ff124b82 */ /* 0x000e220000000a00 */
[----:B----4-:R-:W-:Y:S01]  /*07c0*/  @P3 FFMA R0, R15, R24, R0 ;  /* 0x000000180f003223 */ /* 0x010fe20000000000 */
[----:B------:R-:W-:Y:S01]  /*07d0*/  VIADD R22, R20, 0x7 ;  /* 0x0000000714167836 */ /* 0x000fe20000000000 */
[----:B------:R-:W3:Y:S05]  /*07e0*/  @P4 LDG.E R24, desc[UR16][R12.64+0x18] ;  /* 0x000018100c184981 */ /* 0x000eea000c1e1900 */
[----:B------:R-:W1:Y:S01]  /*07f0*/  @P5 LDC.64 R14, c[0x0][0x388] ;  /* 0x0000e200ff0e5b82 */ /* 0x000e620000000a00 */
[----:B------:R-:W-:-:S04]  /*0800*/  ISETP.GE.AND P1, PT, R22, UR5, PT ;  /* 0x0000000516007c0c */ /* 0x000fc8000bf26270 */
[----:B------:R-:W-:-:S04]  /*0810*/  ISETP.GT.AND P1, PT, R22, -0x1, !P1 ;  /* 0xffffffff1600780c */ /* 0x000fc80004f24270 */
[----:B------:R-:W-:Y:S01]  /*0820*/  PLOP3.LUT P1, PT, P0, P1, PT, 0x80, 0x8 ;  /* 0x000000000008781c */ /* 0x000fe20000723070 */
[----:B-----5:R-:W-:Y:S02]  /*0830*/  @P2 FFMA R0, R17, R26, R0 ;  /* 0x0000001a11002223 */ /* 0x020fe40000000000 */
[----:B------:R-:W4:Y:S01]  /*0840*/  @P6 LDC.64 R16, c[0x0][0x388] ;  /* 0x0000e200ff106b82 */ /* 0x000f220000000a00 */
[----:B------:R-:W5:Y:S01]  /*0850*/  @P6 LDG.E R26, desc[UR16][R12.64+0x14] ;  /* 0x000014100c1a6981 */ /* 0x000f62000c1e1900 */
[----:B-1----:R-:W-:-:S05]  /*0860*/  @P5 IMAD.WIDE.U32 R14, R23, 0x4, R14 ;  /* 0x00000004170e5825 */ /* 0x002fca00078e000e */
[----:B------:R1:W2:Y:S03]  /*0870*/  @P5 LDG.E R22, desc[UR16][R14.64] ;  /* 0x000000100e165981 */ /* 0x0002a6000c1e1900 */
[----:B-1----:R-:W1:Y:S01]  /*0880*/  @P1 LDC.64 R14, c[0x0][0x388] ;  /* 0x0000e200ff0e1b82 */ /* 0x002e620000000a00 */
[----:B----4-:R-:W-:-:S04]  /*0890*/  @P6 IMAD.WIDE.U32 R16, R27, 0x4, R16 ;  /* 0x000000041b106825 */ /* 0x010fc800078e0010 */
[----:B0-----:R-:W-:Y:S02]  /*08a0*/  @P4 IMAD.WIDE.U32 R18, R21, 0x4, R18 ;  /* 0x0000000415124825 */ /* 0x001fe400078e0012 */
[----:B------:R-:W5:Y:S04]  /*08b0*/  @P6 LDG.E R17, desc[UR16][R16.64] ;  /* 0x0000001010116981 */ /* 0x000f68000c1e1900 */
[----:B------:R-:W3:Y:S04]  /*08c0*/  @P4 LDG.E R19, desc[UR16][R18.64] ;  /* 0x0000001012134981 */ /* 0x000ee8000c1e1900 */
[----:B------:R-:W4:Y:S01]  /*08d0*/  @P1 LDG.E R16, desc[UR16][R12.64+0x1c] ;  /* 0x00001c100c101981 */ /* 0x000f22000c1e1900 */
[----:B-1----:R-:W-:-:S06]  /*08e0*/  @P1 IMAD.WIDE.U32 R14, R11, 0x4, R14 ;  /* 0x000000040b0e1825 */ /* 0x002fcc00078e000e */
[----:B------:R-:W4:Y:S01]  /*08f0*/  @P1 LDG.E R15, desc[UR16][R14.64] ;  /* 0x000000100e0f1981 */ /* 0x000f22000c1e1900 */
[----:B------:R-:W-:-:S04]  /*0900*/  UIADD3 UR9, UPT, UPT, UR9, 0x8, URZ ;  /* 0x0000000809097890 */ /* 0x000fc8000fffe0ff */
[----:B------:R-:W-:Y:S01]  /*0910*/  UISETP.NE.AND UP1, UPT, UR9, URZ, UPT ;  /* 0x000000ff0900728c */ /* 0x000fe2000bf25270 */
[----:B------:R-:W-:Y:S01]  /*0920*/  VIADD R20, R20, 0x8 ;  /* 0x0000000814147836 */ /* 0x000fe20000000000 */
[----:B------:R-:W-:Y:S01]  /*0930*/  IADD3 R10, PT, PT, R10, UR10, RZ ;  /* 0x0000000a0a0a7c10 */ /* 0x000fe2000fffe0ff */
[----:B------:R-:W-:Y:S01]  /*0940*/  VIADD R9, R9, 0x8 ;  /* 0x0000000809097836 */ /* 0x000fe20000000000 */
[----:B------:R-:W-:Y:S01]  /*0950*/  IADD3 R25, PT, PT, R25, UR10, RZ ;  /* 0x0000000a19197c10 */ /* 0x000fe2000fffe0ff */
[----:B------:R-:W-:Y:S01]  /*0960*/  VIADD R6, R6, UR10 ;  /* 0x0000000a06067c36 */ /* 0x000fe20008000000 */
[----:B------:R-:W-:Y:S01]  /*0970*/  IADD3 R27, PT, PT, R27, UR10, RZ ;  /* 0x0000000a1b1b7c10 */ /* 0x000fe2000fffe0ff */
[----:B------:R-:W-:Y:S02]  /*0980*/  VIADD R29, R29, UR10 ;  /* 0x0000000a1d1d7c36 */ /* 0x000fe40008000000 */
[----:B------:R-:W-:Y:S02]  /*0990*/  VIADD R23, R23, UR10 ;  /* 0x0000000a17177c36 */ /* 0x000fe40008000000 */
[----:B------:R-:W-:-:S02]  /*09a0*/  VIADD R21, R21, UR10 ;  /* 0x0000000a15157c36 */ /* 0x000fc40008000000 */
[----:B------:R-:W-:Y:S01]  /*09b0*/  VIADD R11, R11, UR10 ;  /* 0x0000000a0b0b7c36 */ /* 0x000fe20008000000 */
[----:B------:R-:W-:Y:S01]  /*09c0*/  UIADD3 UR6, UPT, UPT, UR6, 0x8, URZ ;  /* 0x0000000806067890 */ /* 0x000fe2000fffe0ff */
[----:B--2---:R-:W-:-:S04]  /*09d0*/  @P5 FFMA R0, R22, R28, R0 ;  /* 0x0000001c16005223 */ /* 0x004fc80000000000 */
[----:B-----5:R-:W-:-:S04]  /*09e0*/  @P6 FFMA R0, R17, R26, R0 ;  /* 0x0000001a11006223 */ /* 0x020fc80000000000 */
[----:B---3--:R-:W-:-:S04]  /*09f0*/  @P4 FFMA R0, R19, R24, R0 ;  /* 0x0000001813004223 */ /* 0x008fc80000000000 */
[----:B----4-:R-:W-:Y:S01]  /*0a00*/  @P1 FFMA R0, R15, R16, R0 ;  /* 0x000000100f001223 */ /* 0x010fe20000000000 */
[----:B------:R-:W-:Y:S06]  /*0a10*/  BRA.U UP1, `(.L_x_2) ;  /* 0xfffffff901887547 */ /* 0x000fec000b83ffff */
[----:B------:R-:W0:Y:S02]  /*0a20*/  LDC R6, c[0x0][0x398] ;  /* 0x0000e600ff067b82 */ /* 0x000e240000000800 */
[----:B0-----:R-:W-:-:S04]  /*0a30*/  SHF.L.U32 R6, R6, 0x1, RZ ;  /* 0x0000000106067819 */ /* 0x001fc800000006ff */
[----:B------:R-:W-:-:S04]  /*0a40*/  VIMNMX R6, PT, PT, RZ, R6, !PT ;  /* 0x00000006ff067248 */ /* 0x000fc80007fe0100 */
[----:B------:R-:W-:-:S07]  /*0a50*/  LOP3.LUT R21, R6, 0x7ffffff8, RZ, 0xc0, !PT ;  /* 0x7ffffff806157812 */ /* 0x000fce00078ec0ff */
.L_x_1:
[----:B------:R-:W0:Y:S02]  /*0a60*/  LDC R6, c[0x0][0x398] ;  /* 0x0000e600ff067b82 */ /* 0x000e240000000800 */
[----:B0-----:R-:W-:-:S05]  /*0a70*/  IMAD.SHL.U32 R6, R6, 0x2, RZ ;  /* 0x0000000206067824 */ /* 0x001fca00078e00ff */
[----:B------:R-:W-:Y:S01]  /*0a80*/  VIMNMX R20, PT, PT, RZ, R6, !PT ;  /* 0x00000006ff147248 */ /* 0x000fe20007fe0100 */
[----:B------:R-:W-:-:S03]  /*0a90*/  VIADD R6, R6, 0x1 ;  /* 0x0000000106067836 */ /* 0x000fc60000000000 */
[----:B------:R-:W-:Y:S01]  /*0aa0*/  LOP3.LUT P4, RZ, R20, 0x2, RZ, 0xc0, !PT ;  /* 0x0000000214ff7812 */ /* 0x000fe2000788c0ff */
[----:B------:R-:W-:Y:S01]  /*0ab0*/  IMAD R6, R6, UR4, RZ ;  /* 0x0000000406067c24 */ /* 0x000fe2000f8e02ff */
[----:B------:R-:W-:Y:S11]  /*0ac0*/  BRA.U !UP0, `(.L_x_3) ;  /* 0x0000000108d07547 */ /* 0x000ff6000b800000 */
[-C--:B------:R-:W-:Y:S01]  /*0ad0*/  IADD3 R24, PT, PT, R4, R21.reuse, RZ ;  /* 0x0000001504187210 */ /* 0x080fe20007ffe0ff */
[----:B------:R-:W0:Y:S01]  /*0ae0*/  LDC.64 R16, c[0x0][0x388] ;  /* 0x0000e200ff107b82 */ /* 0x000e220000000a00 */
[----:B------:R-:W-:Y:S01]  /*0af0*/  SHF.R.S32.HI R22, RZ, 0x1f, R7 ;  /* 0x0000001fff167819 */ /* 0x000fe20000011407 */
[----:B------:R-:W1:Y:S01]  /*0b00*/  LDCU.64 UR6, c[0x0][0x380] ;  /* 0x00007000ff0677ac */ /* 0x000e620008000a00 */
[C---:B------:R-:W-:Y:S01]  /*0b10*/  IADD3 R10, PT, PT, R24.reuse, 0x3, RZ ;  /* 0x00000003180a7810 */ /* 0x040fe20007ffe0ff */
[C---:B------:R-:W-:Y:S01]  /*0b20*/  VIADD R8, R24.reuse, 0x1 ;  /* 0x0000000118087836 */ /* 0x040fe20000000000 */
[----:B------:R-:W-:Y:S01]  /*0b30*/  IADD3 R11, P5, P6, R7, R21, R4 ;  /* 0x00000015070b7210 */ /* 0x000fe20007ebe004 */
[----:B------:R-:W-:Y:S01]  /*0b40*/  VIADD R9, R24, 0x2 ;  /* 0x0000000218097836 */ /* 0x000fe20000000000 */
[----:B------:R-:W-:Y:S01]  /*0b50*/  ISETP.GE.AND P3, PT, R10, UR5, PT ;  /* 0x000000050a007c0c */ /* 0x000fe2000bf66270 */
[----:B------:R-:W2:Y:S01]  /*0b60*/  LDC.64 R18, c[0x0][0x380] ;  /* 0x0000e000ff127b82 */ /* 0x000ea20000000a00 */
[----:B------:R-:W-:-:S02]  /*0b70*/  ISETP.GE.AND P1, PT, R8, UR5, PT ;  /* 0x0000000508007c0c */ /* 0x000fc4000bf26270 */
[C---:B------:R-:W-:Y:S02]  /*0b80*/  ISETP.GE.AND P2, PT, R9.reuse, UR5, PT ;  /* 0x0000000509007c0c */ /* 0x040fe4000bf46270 */
[----:B------:R-:W-:Y:S02]  /*0b90*/  ISETP.GT.AND P1, PT, R8, -0x1, !P1 ;  /* 0xffffffff0800780c */ /* 0x000fe40004f24270 */
[----:B------:R-:W-:Y:S02]  /*0ba0*/  ISETP.GT.AND P2, PT, R9, -0x1, !P2 ;  /* 0xffffffff0900780c */ /* 0x000fe40005744270 */
[----:B------:R-:W-:Y:S02]  /*0bb0*/  PLOP3.LUT P1, PT, P0, P1, PT, 0x80, 0x8 ;  /* 0x000000000008781c */ /* 0x000fe40000723070 */
[----:B------:R-:W-:Y:S02]  /*0bc0*/  ISETP.GT.AND P3, PT, R10, -0x1, !P3 ;  /* 0xffffffff0a00780c */ /* 0x000fe40005f64270 */
[----:B------:R-:W-:-:S02]  /*0bd0*/  PLOP3.LUT P2, PT, P0, P2, PT, 0x80, 0x8 ;  /* 0x000000000008781c */ /* 0x000fc40000745070 */
[----:B------:R-:W-:Y:S02]  /*0be0*/  IADD3.X R22, PT, PT, R22, RZ, R5, P5, P6 ;  /* 0x000000ff16167210 */ /* 0x000fe40002fec405 */
[C---:B------:R-:W-:Y:S02]  /*0bf0*/  ISETP.GE.AND P5, PT, R24.reuse, UR5, PT ;  /* 0x0000000518007c0c */ /* 0x040fe4000bfa6270 */
[----:B------:R-:W-:Y:S02]  /*0c00*/  PLOP3.LUT P3, PT, P0, P3, PT, 0x80, 0x8 ;  /* 0x000000000008781c */ /* 0x000fe40000767070 */
[----:B------:R-:W-:Y:S01]  /*0c10*/  ISETP.GT.AND P5, PT, R24, -0x1, !P5 ;  /* 0xffffffff1800780c */ /* 0x000fe20006fa4270 */
[----:B------:R-:W3:Y:S01]  /*0c20*/  @P1 LDC.64 R14, c[0x0][0x388] ;  /* 0x0000e200ff0e1b82 */ /* 0x000ee20000000a00 */
[----:B------:R-:W-:Y:S01]  /*0c30*/  @P1 IMAD R27, R6, R21, R6 ;  /* 0x00000015061b1224 */ /* 0x000fe200078e0206 */
[----:B-1----:R-:W-:Y:S02]  /*0c40*/  LEA R10, P6, R11, UR6, 0x2 ;  /* 0x000000060b0a7c11 */ /* 0x002fe4000f8c10ff */
[----:B------:R-:W-:-:S02]  /*0c50*/  PLOP3.LUT P5, PT, P0, P5, PT, 0x80, 0x8 ;  /* 0x000000000008781c */ /* 0x000fc400007ab070 */
[----:B------:R-:W-:Y:S02]  /*0c60*/  LEA.HI.X R11, R11, UR7, R22, 0x2, P6 ;  /* 0x000000070b0b7c11 */ /* 0x000fe4000b0f1416 */
[----:B------:R-:W1:Y:S03]  /*0c70*/  @P2 LDC.64 R12, c[0x0][0x388] ;  /* 0x0000e200ff0c2b82 */ /* 0x000e660000000a00 */
[----:B------:R-:W4:Y:S05]  /*0c80*/  @P1 LDG.E R22, desc[UR16][R10.64+0x4] ;  /* 0x000004100a161981 */ /* 0x000f2a000c1e1900 */
[----:B------:R-:W5:Y:S01]  /*0c90*/  @P3 LDC.64 R8, c[0x0][0x388] ;  /* 0x0000e200ff083b82 */ /* 0x000f620000000a00 */
[----:B------:R-:W-:-:S02]  /*0ca0*/  @P5 IMAD R23, R6, R21, RZ ;  /* 0x0000001506175224 */ /* 0x000fc400078e02ff */
[----:B------:R-:W-:Y:S02]  /*0cb0*/  @P5 IMAD.IADD R25, R7, 0x1, R24 ;  /* 0x0000000107195824 */ /* 0x000fe400078e0218 */
[----:B0-----:R-:W-:-:S04]  /*0cc0*/  @P5 IMAD.WIDE.U32 R16, R23, 0x4, R16 ;  /* 0x0000000417105825 */ /* 0x001fc800078e0010 */
[----:B------:R-:W-:Y:S02]  /*0cd0*/  @P2 VIADD R23, R21, 0x2 ;  /* 0x0000000215172836 */ /* 0x000fe40000000000 */
[----:B--2---:R-:W-:Y:S01]  /*0ce0*/  @P5 IMAD.WIDE R18, R25, 0x4, R18 ;  /* 0x0000000419125825 */ /* 0x004fe200078e0212 */
[----:B------:R-:W-:Y:S01]  /*0cf0*/  @P3 IADD3 R25, PT, PT, R21, 0x3, RZ ;  /* 0x0000000315193810 */ /* 0x000fe20007ffe0ff */
[----:B------:R-:W2:Y:S02]  /*0d00*/  @P5 LDG.E R17, desc[UR16][R16.64] ;  /* 0x0000001010115981 */ /* 0x000ea4000c1e1900 */
[----:B---3--:R-:W-:Y:S02]  /*0d10*/  @P1 IMAD.WIDE.U32 R14, R27, 0x4, R14 ;  /* 0x000000041b0e1825 */ /* 0x008fe400078e000e */
[----:B------:R-:W2:Y:S02]  /*0d20*/  @P5 LDG.E R18, desc[UR16][R18.64] ;  /* 0x0000001012125981 */ /* 0x000ea4000c1e1900 */
[----:B------:R-:W-:-:S02]  /*0d30*/  @P2 IMAD R23, R6, R23, RZ ;  /* 0x0000001706172224 */ /* 0x000fc400078e02ff */
[----:B------:R-:W-:Y:S01]  /*0d40*/  @P3 IMAD R25, R6, R25, RZ ;  /* 0x0000001906193224 */ /* 0x000fe200078e02ff */
[----:B------:R-:W4:Y:S01]  /*0d50*/  @P1 LDG.E R15, desc[UR16][R14.64] ;  /* 0x000000100e0f1981 */ /* 0x000f22000c1e1900 */
[----:B-1----:R-:W-:-:S03]  /*0d60*/  @P2 IMAD.WIDE.U32 R12, R23, 0x4, R12 ;  /* 0x00000004170c2825 */ /* 0x002fc600078e000c */
[----:B------:R-:W3:Y:S01]  /*0d70*/  @P2 LDG.E R23, desc[UR16][R10.64+0x8] ;  /* 0x000008100a172981 */ /* 0x000ee2000c1e1900 */
[----:B-----5:R-:W-:-:S03]  /*0d80*/  @P3 IMAD.WIDE.U32 R8, R25, 0x4, R8 ;  /* 0x0000000419083825 */ /* 0x020fc600078e0008 */
[----:B------:R-:W3:Y:S04]  /*0d90*/  @P2 LDG.E R13, desc[UR16][R12.64] ;  /* 0x000000100c0d2981 */ /* 0x000ee8000c1e1900 */
[----:B------:R-:W5:Y:S04]  /*0da0*/  @P3 LDG.E R16, desc[UR16][R10.64+0xc] ;  /* 0x00000c100a103981 */ /* 0x000f68000c1e1900 */
[----:B------:R-:W5:Y:S01]  /*0db0*/  @P3 LDG.E R9, desc[UR16][R8.64] ;  /* 0x0000001008093981 */ /* 0x000f62000c1e1900 */
[----:B------:R-:W-:Y:S02]  /*0dc0*/  VIADD R21, R21, 0x4 ;  /* 0x0000000415157836 */ /* 0x000fe40000000000 */
[----:B--2---:R-:W-:-:S04]  /*0dd0*/  @P5 FFMA R0, R17, R18, R0 ;  /* 0x0000001211005223 */ /* 0x004fc80000000000 */
[----:B----4-:R-:W-:-:S04]  /*0de0*/  @P1 FFMA R0, R15, R22, R0 ;  /* 0x000000160f001223 */ /* 0x010fc80000000000 */
[----:B---3--:R-:W-:-:S04]  /*0df0*/  @P2 FFMA R0, R13, R23, R0 ;  /* 0x000000170d002223 */ /* 0x008fc80000000000 */
[----:B-----5:R-:W-:-:S07]  /*0e00*/  @P3 FFMA R0, R9, R16, R0 ;  /* 0x0000001009003223 */ /* 0x020fce0000000000 */
.L_x_3:
[----:B------:R-:W-:Y:S05]  /*0e10*/  @!P4 BRA `(.L_x_4) ;  /* 0x00000000007cc947 */ /* 0x000fea0003800000 */
[----:B------:R-:W-:Y:S01]  /*0e20*/  IMAD.IADD R22, R4, 0x1, R21 ;  /* 0x0000000104167824 */ /* 0x000fe200078e0215 */
[----:B------:R-:W0:Y:S04]  /*0e30*/  LDC.64 R12, c[0x0][0x388] ;  /* 0x0000e200ff0c7b82 */ /* 0x000e280000000a00 */
[C---:B------:R-:W-:Y:S02]  /*0e40*/  IADD3 R8, PT, PT, R22.reuse, 0x1, RZ ;  /* 0x0000000116087810 */ /* 0x040fe40007ffe0ff */
[----:B------:R-:W-:Y:S02]  /*0e50*/  ISETP.GE.AND P2, PT, R22, UR5, PT ;  /* 0x0000000516007c0c */ /* 0x000fe4000bf46270 */
[----:B------:R-:W-:Y:S01]  /*0e60*/  ISETP.GE.AND P1, PT, R8, UR5, PT ;  /* 0x0000000508007c0c */ /* 0x000fe2000bf26270 */
[----:B------:R-:W1:Y:S01]  /*0e70*/  LDC.64 R14, c[0x0][0x380] ;  /* 0x0000e000ff0e7b82 */ /* 0x000e620000000a00 */
[----:B------:R-:W-:-:S02]  /*0e80*/  ISETP.GT.AND P2, PT, R22, -0x1, !P2 ;  /* 0xffffffff1600780c */ /* 0x000fc40005744270 */
[----:B------:R-:W-:Y:S02]  /*0e90*/  ISETP.GT.AND P1, PT, R8, -0x1, !P1 ;  /* 0xffffffff0800780c */ /* 0x000fe40004f24270 */
[----:B------:R-:W-:Y:S02]  /*0ea0*/  PLOP3.LUT P2, PT, P0, P2, PT, 0x80, 0x8 ;  /* 0x000000000008781c */ /* 0x000fe40000745070 */
[----:B------:R-:W-:-:S11]  /*0eb0*/  PLOP3.LUT P1, PT, P0, P1, PT, 0x80, 0x8 ;  /* 0x000000000008781c */ /* 0x000fd60000723070 */
[-C--:B------:R-:W-:Y:S02]  /*0ec0*/  @P2 IMAD R23, R6, R21.reuse, RZ ;  /* 0x0000001506172224 */ /* 0x080fe400078e02ff */
[----:B------:R-:W2:Y:S01]  /*0ed0*/  @P1 LDC.64 R8, c[0x0][0x380] ;  /* 0x0000e000ff081b82 */ /* 0x000ea20000000a00 */
[----:B------:R-:W-:Y:S01]  /*0ee0*/  @P1 SHF.R.S32.HI R17, RZ, 0x1f, R7 ;  /* 0x0000001fff111819 */ /* 0x000fe20000011407 */
[----:B------:R-:W-:Y:S01]  /*0ef0*/  @P2 IMAD.IADD R19, R7, 0x1, R22 ;  /* 0x0000000107132824 */ /* 0x000fe200078e0216 */
[----:B------:R-:W-:Y:S01]  /*0f00*/  @P1 SHF.R.S32.HI R18, RZ, 0x1f, R21 ;  /* 0x0000001fff121819 */ /* 0x000fe20000011415 */
[----:B0-----:R-:W-:Y:S01]  /*0f10*/  @P2 IMAD.WIDE.U32 R12, R23, 0x4, R12 ;  /* 0x00000004170c2825 */ /* 0x001fe200078e000c */
[----:B------:R-:W-:-:S03]  /*0f20*/  @P1 IADD3 R16, P3, P4, R7, R21, R4 ;  /* 0x0000001507101210 */ /* 0x000fc60007c7e004 */
[----:B------:R-:W0:Y:S01]  /*0f30*/  @P1 LDC.64 R10, c[0x0][0x388] ;  /* 0x0000e200ff0a1b82 */ /* 0x000e220000000a00 */
[----:B------:R-:W-:Y:S01]  /*0f40*/  @P1 IADD3.X R17, PT, PT, R17, R18, R5, P3, P4 ;  /* 0x0000001211111210 */ /* 0x000fe20001fe8405 */
[----:B------:R-:W-:Y:S01]  /*0f50*/  @P1 IMAD R23, R6, R21, R6 ;  /* 0x0000001506171224 */ /* 0x000fe200078e0206 */
[----:B------:R-:W3:Y:S01]  /*0f60*/  @P2 LDG.E R13, desc[UR16][R12.64] ;  /* 0x000000100c0d2981 */ /* 0x000ee2000c1e1900 */
[----:B-1----:R-:W-:-:S06]  /*0f70*/  @P2 IMAD.WIDE R14, R19, 0x4, R14 ;  /* 0x00000004130e2825 */ /* 0x002fcc00078e020e */
[----:B------:R-:W3:Y:S01]  /*0f80*/  @P2 LDG.E R15, desc[UR16][R14.64] ;  /* 0x000000100e0f2981 */ /* 0x000ee2000c1e1900 */
[----:B--2---:R-:W-:-:S04]  /*0f90*/  @P1 LEA R8, P3, R16, R8, 0x2 ;  /* 0x0000000810081211 */ /* 0x004fc800078610ff */
[----:B------:R-:W-:Y:S01]  /*0fa0*/  @P1 LEA.HI.X R9, R16, R9, R17, 0x2, P3 ;  /* 0x0000000910091211 */ /* 0x000fe200018f1411 */
[----:B0-----:R-:W-:-:S05]  /*0fb0*/  @P1 IMAD.WIDE.U32 R10, R23, 0x4, R10 ;  /* 0x00000004170a1825 */ /* 0x001fca00078e000a */
[----:B------:R-:W2:Y:S04]  /*0fc0*/  @P1 LDG.E R9, desc[UR16][R8.64+0x4] ;  /* 0x0000041008091981 */ /* 0x000ea8000c1e1900 */
[----:B------:R-:W2:Y:S01]  /*0fd0*/  @P1 LDG.E R11, desc[UR16][R10.64] ;  /* 0x000000100a0b1981 */ /* 0x000ea2000c1e1900 */
[----:B------:R-:W-:Y:S02]  /*0fe0*/  VIADD R21, R21, 0x2 ;  /* 0x0000000215157836 */ /* 0x000fe40000000000 */
[----:B---3--:R-:W-:-:S04]  /*0ff0*/  @P2 FFMA R0, R13, R15, R0 ;  /* 0x0000000f0d002223 */ /* 0x008fc80000000000 */
[----:B--2---:R-:W-:-:S07]  /*1000*/  @P1 FFMA R0, R11, R9, R0 ;  /* 0x000000090b001223 */ /* 0x004fce0000000000 */
.L_x_4:
[----:B------:R-:W-:Y:S01]  /*1010*/  IADD3 R12, PT, PT, R4, R21, RZ ;  /* 0x00000015040c7210 */ /* 0x000fe20007ffe0ff */
[----:B------:R-:W-:Y:S03]  /*1020*/  BSSY.RECONVERGENT B0, `(.L_x_5) ;  /* 0x000000e000007945 */ /* 0x000fe60003800200 */
[----:B------:R-:W-:-:S04]  /*1030*/  ISETP.GE.AND P1, PT, R12, UR5, PT ;  /* 0x000000050c007c0c */ /* 0x000fc8000bf26270 */
[----:B------:R-:W-:-:S04]  /*1040*/  ISETP.GT.AND P1, PT, R12, -0x1, !P1 ;  /* 0xffffffff0c00780c */ /* 0x000fc80004f24270 */
[----:B------:R-:W-:-:S13]  /*1050*/  PLOP3.LUT P1, PT, P0, P1, PT, 0x80, 0x8 ;  /* 0x000000000008781c */ /* 0x000fda0000723070 */
[----:B------:R-:W-:Y:S05]  /*1060*/  @!P1 BRA `(.L_x_6) ;  /* 0x0000000000249947 */ /* 0x000fea0003800000 */
[----:B------:R-:W0:Y:S01]  /*1070*/  LDC.64 R10, c[0x0][0x388] ;  /* 0x0000e200ff0a7b82 */ /* 0x000e220000000a00 */
[----:B------:R-:W-:Y:S02]  /*1080*/  IMAD R21, R6, R21, RZ ;  /* 0x0000001506157224 */ /* 0x000fe400078e02ff */
[----:B------:R-:W-:-:S05]  /*1090*/  IMAD.IADD R13, R7, 0x1, R12 ;  /* 0x00000001070d7824 */ /* 0x000fca00078e020c */
[----:B------:R-:W1:Y:S01]  /*10a0*/  LDC.64 R8, c[0x0][0x380] ;  /* 0x0000e000ff087b82 */ /* 0x000e620000000a00 */
[----:B0-----:R-:W-:-:S06]  /*10b0*/  IMAD.WIDE.U32 R6, R21, 0x4, R10 ;  /* 0x0000000415067825 */ /* 0x001fcc00078e000a */
[----:B------:R-:W2:Y:S01]  /*10c0*/  LDG.E R7, desc[UR16][R6.64] ;  /* 0x0000001006077981 */ /* 0x000ea2000c1e1900 */
[----:B-1----:R-:W-:-:S06]  /*10d0*/  IMAD.WIDE R8, R13, 0x4, R8 ;  /* 0x000000040d087825 */ /* 0x002fcc00078e0208 */
[----:B------:R-:W2:Y:S02]  /*10e0*/  LDG.E R8, desc[UR16][R8.64] ;  /* 0x0000001008087981 */ /* 0x000ea4000c1e1900 */
[----:B--2---:R-:W-:-:S07]  /*10f0*/  FFMA R0, R7, R8, R0 ;  /* 0x0000000807007223 */ /* 0x004fce0000000000 */
.L_x_6:
[----:B------:R-:W-:Y:S05]  /*1100*/  BSYNC.RECONVERGENT B0 ;  /* 0x0000000000007941 */ /* 0x000fea0003800200 */
.L_x_5:
[----:B------:R-:W-:Y:S01]  /*1110*/  ISETP.NE.AND P0, PT, R20, UR4, PT ;  /* 0x0000000414007c0c */ /* 0x000fe2000bf05270 */
[----:B------:R-:W-:-:S12]  /*1120*/  UIADD3 UR4, UPT, UPT, UR4, 0x1, URZ ;  /* 0x0000000104047890 */ /* 0x000fd8000fffe0ff */
[----:B------:R-:W-:Y:S05]  /*1130*/  @P0 BRA `(.L_x_7) ;  /* 0xfffffff0000c0947 */ /* 0x000fea000383ffff */
.L_x_0:
[----:B------:R-:W0:Y:S01]  /*1140*/  LDC.64 R4, c[0x0][0x390] ;  /* 0x0000e400ff047b82 */ /* 0x000e220000000a00 */
[----:B------:R-:W1:Y:S02]  /*1150*/  LDCU UR5, c[0x0][0x39c] ;  /* 0x00007380ff0577ac */ /* 0x000e640008000800 */
[----:B-1----:R-:W-:-:S04]  /*1160*/  IMAD R3, R3, UR5, R2 ;  /* 0x0000000503037c24 */ /* 0x002fc8000f8e0202 */
[----:B0-----:R-:W-:-:S05]  /*1170*/  IMAD.WIDE R2, R3, 0x4, R4 ;  /* 0x0000000403027825 */ /* 0x001fca00078e0204 */
[----:B------:R-:W-:Y:S01]  /*1180*/  STG.E desc[UR16][R2.64], R0 ;  /* 0x0000000002007986 */ /* 0x000fe2000c101910 */
[----:B------:R-:W-:Y:S05]  /*1190*/  EXIT ;  /* 0x000000000000794d */ /* 0x000fea0003800000 */
.L_x_8:
[----:B------:R-:W-:-:S00]  /*11a0*/  BRA `(.L_x_8) ;  /* 0xfffffffc00fc7947 */ /* 0x000fc0000383ffff */
[----:B------:R-:W-:-:S00]  /*11b0*/  NOP ;  /* 0x0000000000007918 */ /* 0x000fc00000000000 */
        /* <DEDUP_REMOVED lines=12> */
.L_x_9:


//--------------------- .nv.shared.reserved.0     --------------------------
	.section	.nv.shared.reserved.0,"aw",@nobits
	.weak		__nv_reservedSMEM_offset_0_alias
	.size		__nv_reservedSMEM_offset_0_alias, 0, 64
	.other		__nv_reservedSMEM_offset_0_alias,@"STO_CUDA_RESERVED_SHARED STV_DEFAULT"
__nv_reservedSMEM_offset_0_alias:
	.zero		0
	.zero		64


//--------------------- .nv.constant0._Z13Convo2dKernelPfS_S_iii --------------------------
	.section	.nv.constant0._Z13Convo2dKernelPfS_S_iii,"a",@progbits
	.sectionflags	@""
	.align	4
.nv.constant0._Z13Convo2dKernelPfS_S_iii:
	.zero		932


//--------------------- SYMBOLS --------------------------

	.type		.nv.reservedSmem.offset0,@object
	.size		.nv.reservedSmem.offset0,0x4
